//
// Generated by NVIDIA NVVM Compiler
//
// Compiler Build ID: CL-36424714
// Cuda compilation tools, release 13.0, V13.0.88
// Based on NVVM 20.0.0
//

.version 9.0
.target sm_100
.address_size 64

	// .globl	_Z10minElementPiS_

.visible .entry _Z10minElementPiS_(
	.param .u64 .ptr .align 1 _Z10minElementPiS__param_0,
	.param .u64 .ptr .align 1 _Z10minElementPiS__param_1
)
{
	.reg .pred 	%p<19>;
	.reg .b32 	%r<21>;
	.reg .b64 	%rd<7>;

	ld.param.u64 	%rd4, [_Z10minElementPiS__param_0];
	ld.param.u64 	%rd3, [_Z10minElementPiS__param_1];
	cvta.to.global.u64 	%rd1, %rd4;
	mov.u32 	%r1, %tid.x;
	mul.wide.u32 	%rd5, %r1, 4;
	add.s64 	%rd2, %rd1, %rd5;
	setp.gt.u32 	%p1, %r1, 255;
	@%p1 bra 	$L__BB0_3;
	ld.global.u32 	%r11, [%rd2];
	ld.global.u32 	%r2, [%rd2+1024];
	setp.le.s32 	%p2, %r11, %r2;
	@%p2 bra 	$L__BB0_3;
	st.global.u32 	[%rd2], %r2;
$L__BB0_3:
	setp.gt.u32 	%p3, %r1, 127;
	@%p3 bra 	$L__BB0_6;
	ld.global.u32 	%r12, [%rd2];
	ld.global.u32 	%r3, [%rd2+512];
	setp.le.s32 	%p4, %r12, %r3;
	@%p4 bra 	$L__BB0_6;
	st.global.u32 	[%rd2], %r3;
$L__BB0_6:
	setp.gt.u32 	%p5, %r1, 63;
	@%p5 bra 	$L__BB0_9;
	ld.global.u32 	%r13, [%rd2];
	ld.global.u32 	%r4, [%rd2+256];
	setp.le.s32 	%p6, %r13, %r4;
	@%p6 bra 	$L__BB0_9;
	st.global.u32 	[%rd2], %r4;
$L__BB0_9:
	setp.gt.u32 	%p7, %r1, 31;
	@%p7 bra 	$L__BB0_12;
	ld.global.u32 	%r14, [%rd2];
	ld.global.u32 	%r5, [%rd2+128];
	setp.le.s32 	%p8, %r14, %r5;
	@%p8 bra 	$L__BB0_12;
	st.global.u32 	[%rd2], %r5;
$L__BB0_12:
	setp.gt.u32 	%p9, %r1, 15;
	@%p9 bra 	$L__BB0_15;
	ld.global.u32 	%r15, [%rd2];
	ld.global.u32 	%r6, [%rd2+64];
	setp.le.s32 	%p10, %r15, %r6;
	@%p10 bra 	$L__BB0_15;
	st.global.u32 	[%rd2], %r6;
$L__BB0_15:
	setp.gt.u32 	%p11, %r1, 7;
	@%p11 bra 	$L__BB0_18;
	ld.global.u32 	%r16, [%rd2];
	ld.global.u32 	%r7, [%rd2+32];
	setp.le.s32 	%p12, %r16, %r7;
	@%p12 bra 	$L__BB0_18;
	st.global.u32 	[%rd2], %r7;
$L__BB0_18:
	setp.gt.u32 	%p13, %r1, 3;
	@%p13 bra 	$L__BB0_21;
	ld.global.u32 	%r17, [%rd2];
	ld.global.u32 	%r8, [%rd2+16];
	setp.le.s32 	%p14, %r17, %r8;
	@%p14 bra 	$L__BB0_21;
	st.global.u32 	[%rd2], %r8;
$L__BB0_21:
	setp.gt.u32 	%p15, %r1, 1;
	@%p15 bra 	$L__BB0_24;
	ld.global.u32 	%r18, [%rd2];
	ld.global.u32 	%r9, [%rd2+8];
	setp.le.s32 	%p16, %r18, %r9;
	@%p16 bra 	$L__BB0_24;
	st.global.u32 	[%rd2], %r9;
$L__BB0_24:
	setp.ne.s32 	%p17, %r1, 0;
	@%p17 bra 	$L__BB0_27;
	ld.global.u32 	%r19, [%rd2];
	ld.global.u32 	%r10, [%rd1+4];
	setp.le.s32 	%p18, %r19, %r10;
	@%p18 bra 	$L__BB0_27;
	st.global.u32 	[%rd2], %r10;
$L__BB0_27:
	cvta.to.global.u64 	%rd6, %rd3;
	ld.global.u32 	%r20, [%rd1];
	st.global.u32 	[%rd6], %r20;
	ret;

}


// ===== COMPILED SASS (sm_100) =====

	.target	sm_100

	.elftype	@"ET_EXEC"


//--------------------- .note.nv.tkinfo           --------------------------
	.section	.note.nv.tkinfo,"",@"SHT_NOTE"
	.sectionflags	@"SHF_NOTE_NV_TKINFO"
	.tkinfo
        /*0018*/ 	.word	0x00000002
        /*0030*/ 	.string	""
        /*0030*/ 	.string	"ptxas"
        /*0030*/ 	.string	"Cuda compilation tools, release 13.0, V13.0.88"
        /*0030*/ 	.string	"Build cuda_13.0.r13.0/compiler.36424714_0"
        /*0030*/ 	.string	"-arch sm_100 -m 64 "



//--------------------- .note.nv.cuinfo           --------------------------
	.section	.note.nv.cuinfo,"",@"SHT_NOTE"
	.sectionflags	@"SHF_NOTE_NV_CUINFO"
        /*0018*/ 	.short	0x0002
        /*001a*/ 	.short	0x0064
        /*001c*/ 	.short	0x0082
	.zero		2


//--------------------- .nv.info                  --------------------------
	.section	.nv.info,"",@"SHT_CUDA_INFO"
	.align	4


	//----- nvinfo : EIATTR_REGCOUNT
	.align		4
        /*0000*/ 	.byte	0x04, 0x2f
        /*0002*/ 	.short	(.L_1 - .L_0)
	.align		4
.L_0:
        /*0004*/ 	.word	index@(_Z10minElementPiS_)
        /*0008*/ 	.word	0x0000000c


	//----- nvinfo : EIATTR_FRAME_SIZE
	.align		4
.L_1:
        /*000c*/ 	.byte	0x04, 0x11
        /*000e*/ 	.short	(.L_3 - .L_2)
	.align		4
.L_2:
        /*0010*/ 	.word	index@(_Z10minElementPiS_)
        /*0014*/ 	.word	0x00000000


	//----- nvinfo : EIATTR_MIN_STACK_SIZE
	.align		4
.L_3:
        /*0018*/ 	.byte	0x04, 0x12
        /*001a*/ 	.short	(.L_5 - .L_4)
	.align		4
.L_4:
        /*001c*/ 	.word	index@(_Z10minElementPiS_)
        /*0020*/ 	.word	0x00000000
.L_5:


//--------------------- .nv.compat                --------------------------
	.section	.nv.compat,"",@"SHT_CUDA_COMPAT_INFO"
	.align	4
        /*0000*/ 	.byte	0x02, 0x09, 0x00, 0x00, 0x02, 0x02, 0x01, 0x00, 0x02, 0x05, 0x05, 0x00, 0x03, 0x07, 0x01, 0x01
        /*0010*/ 	.byte	0x02, 0x03, 0x00, 0x00, 0x02, 0x06, 0x01, 0x00, 0x04, 0x0b, 0x08, 0x00, 0x09, 0x00, 0x00, 0x00
        /*0020*/ 	.byte	0x00, 0x00, 0x00, 0x00


//--------------------- .nv.info._Z10minElementPiS_ --------------------------
	.section	.nv.info._Z10minElementPiS_,"",@"SHT_CUDA_INFO"
	.sectionflags	@""
	.align	4


	//----- nvinfo : EIATTR_CUDA_API_VERSION
	.align		4
        /*0000*/ 	.byte	0x04, 0x37
        /*0002*/ 	.short	(.L_7 - .L_6)
.L_6:
        /*0004*/ 	.word	0x00000082


	//----- nvinfo : EIATTR_KPARAM_INFO
	.align		4
.L_7:
        /*0008*/ 	.byte	0x04, 0x17
        /*000a*/ 	.short	(.L_9 - .L_8)
.L_8:
        /*000c*/ 	.word	0x00000000
        /*0010*/ 	.short	0x0001
        /*0012*/ 	.short	0x0008
        /*0014*/ 	.byte	0x00, 0xf5, 0x21, 0x00


	//----- nvinfo : EIATTR_KPARAM_INFO
	.align		4
.L_9:
        /*0018*/ 	.byte	0x04, 0x17
        /*001a*/ 	.short	(.L_11 - .L_10)
.L_10:
        /*001c*/ 	.word	0x00000000
        /*0020*/ 	.short	0x0000
        /*0022*/ 	.short	0x0000
        /*0024*/ 	.byte	0x00, 0xf5, 0x21, 0x00


	//----- nvinfo : EIATTR_SPARSE_MMA_MASK
	.align		4
.L_11:
        /*0028*/ 	.byte	0x03, 0x50
        /*002a*/ 	.short	0x0000


	//----- nvinfo : EIATTR_MAXREG_COUNT
	.align		4
        /*002c*/ 	.byte	0x03, 0x1b
        /*002e*/ 	.short	0x00ff


	//----- nvinfo : EIATTR_MERCURY_ISA_VERSION
	.align		4
        /*0030*/ 	.byte	0x03, 0x5f
        /*0032*/ 	.short	0x0101


	//----- nvinfo : EIATTR_VRC_CTA_INIT_COUNT
	.align		4
        /*0034*/ 	.byte	0x02, 0x4a
	.zero		1
	.zero		1


	//----- nvinfo : EIATTR_EXIT_INSTR_OFFSETS
	.align		4
        /*0038*/ 	.byte	0x04, 0x1c
        /*003a*/ 	.short	(.L_13 - .L_12)


	//   ....[0]....
.L_12:
        /*003c*/ 	.word	0x00000520


	//----- nvinfo : EIATTR_CRS_STACK_SIZE
	.align		4
.L_13:
        /*0040*/ 	.byte	0x04, 0x1e
        /*0042*/ 	.short	(.L_15 - .L_14)
.L_14:
        /*0044*/ 	.word	0x00000000


	//----- nvinfo : EIATTR_CBANK_PARAM_SIZE
	.align		4
.L_15:
        /*0048*/ 	.byte	0x03, 0x19
        /*004a*/ 	.short	0x0010


	//----- nvinfo : EIATTR_PARAM_CBANK
	.align		4
        /*004c*/ 	.byte	0x04, 0x0a
        /*004e*/ 	.short	(.L_17 - .L_16)
	.align		4
.L_16:
        /*0050*/ 	.word	index@(.nv.constant0._Z10minElementPiS_)
        /*0054*/ 	.short	0x0380
        /*0056*/ 	.short	0x0010


	//----- nvinfo : EIATTR_SW_WAR
	.align		4
.L_17:
        /*0058*/ 	.byte	0x04, 0x36
        /*005a*/ 	.short	(.L_19 - .L_18)
.L_18:
        /*005c*/ 	.word	0x00000008
.L_19:


//--------------------- .nv.callgraph             --------------------------
	.section	.nv.callgraph,"",@"SHT_CUDA_CALLGRAPH"
	.align	4
	.sectionentsize	8
	.align		4
        /*0000*/ 	.word	0x00000000
	.align		4
        /*0004*/ 	.word	0xffffffff
	.align		4
        /*0008*/ 	.word	0x00000000
	.align		4
        /*000c*/ 	.word	0xfffffffe
	.align		4
        /*0010*/ 	.word	0x00000000
	.align		4
        /*0014*/ 	.word	0xfffffffd
	.align		4
        /*0018*/ 	.word	0x00000000
	.align		4
        /*001c*/ 	.word	0xfffffffc


//--------------------- .text._Z10minElementPiS_  --------------------------
	.section	.text._Z10minElementPiS_,"ax",@progbits
	.align	128
        .global         _Z10minElementPiS_
        .type           _Z10minElementPiS_,@function
        .size           _Z10minElementPiS_,(.L_x_19 - _Z10minElementPiS_)
        .other          _Z10minElementPiS_,@"STO_CUDA_ENTRY STV_DEFAULT"
_Z10minElementPiS_:
.text._Z10minElementPiS_:
[----:B------:R-:W-:Y:S01]  /*0000*/  LDC R1, c[0x0][0x37c] ;  /* 0x0000df00ff017b82 */ /* 0x000fe20000000800 */
[----:B------:R-:W0:Y:S07]  /*0010*/  S2R R9, SR_TID.X ;  /* 0x0000000000097919 */ /* 0x000e2e0000002100 */
[----:B------:R-:W1:Y:S01]  /*0020*/  LDC.64 R4, c[0x0][0x380] ;  /* 0x0000e000ff047b82 */ /* 0x000e620000000a00 */
[----:B------:R-:W2:Y:S01]  /*0030*/  LDCU.64 UR4, c[0x0][0x358] ;  /* 0x00006b00ff0477ac */ /* 0x000ea20008000a00 */
[----:B------:R-:W-:Y:S06]  /*0040*/  BSSY.RECONVERGENT B0, `(.L_x_0) ;  /* 0x000000f000007945 */ /* 0x000fec0003800200 */
[----:B------:R-:W3:Y:S01]  /*0050*/  LDC.64 R2, c[0x0][0x380] ;  /* 0x0000e000ff027b82 */ /* 0x000ee20000000a00 */
[C---:B0-----:R-:W-:Y:S01]  /*0060*/  ISETP.GT.U32.AND P0, PT, R9.reuse, 0xff, PT ;  /* 0x000000ff0900780c */ /* 0x041fe20003f04070 */
[C---:B-1----:R-:W-:Y:S01]  /*0070*/  IMAD.WIDE.U32 R4, R9.reuse, 0x4, R4 ;  /* 0x0000000409047825 */ /* 0x042fe200078e0004 */
[----:B------:R-:W-:-:S02]  /*0080*/  ISETP.GT.U32.AND P6, PT, R9, 0x7f, PT ;  /* 0x0000007f0900780c */ /* 0x000fc40003fc4070 */
[C---:B------:R-:W-:Y:S02]  /*0090*/  ISETP.GT.U32.AND P5, PT, R9.reuse, 0x3f, PT ;  /* 0x0000003f0900780c */ /* 0x040fe40003fa4070 */
[C---:B------:R-:W-:Y:S02]  /*00a0*/  ISETP.GT.U32.AND P4, PT, R9.reuse, 0x1f, PT ;  /* 0x0000001f0900780c */ /* 0x040fe40003f84070 */
[C---:B------:R-:W-:Y:S02]  /*00b0*/  ISETP.GT.U32.AND P3, PT, R9.reuse, 0xf, PT ;  /* 0x0000000f0900780c */ /* 0x040fe40003f64070 */
[C---:B------:R-:W-:Y:S02]  /*00c0*/  ISETP.GT.U32.AND P2, PT, R9.reuse, 0x7, PT ;  /* 0x000000070900780c */ /* 0x040fe40003f44070 */
[----:B------:R-:W-:Y:S01]  /*00d0*/  ISETP.GT.U32.AND P1, PT, R9, 0x3, PT ;  /* 0x000000030900780c */ /* 0x000fe20003f24070 */
[----:B--23--:R-:W-:-:S12]  /*00e0*/  @P0 BRA `(.L_x_1) ;  /* 0x0000000000100947 */ /* 0x00cfd80003800000 */
[----:B------:R-:W2:Y:S04]  /*00f0*/  LDG.E R0, desc[UR4][R4.64] ;  /* 0x0000000404007981 */ /* 0x000ea8000c1e1900 */
[----:B------:R-:W2:Y:S02]  /*0100*/  LDG.E R7, desc[UR4][R4.64+0x400] ;  /* 0x0004000404077981 */ /* 0x000ea4000c1e1900 */
[----:B--2---:R-:W-:-:S13]  /*0110*/  ISETP.GT.AND P0, PT, R0, R7, PT ;  /* 0x000000070000720c */ /* 0x004fda0003f04270 */
[----:B------:R0:W-:Y:S02]  /*0120*/  @P0 STG.E desc[UR4][R4.64], R7 ;  /* 0x0000000704000986 */ /* 0x0001e4000c101904 */
.L_x_1:
[----:B------:R-:W-:Y:S05]  /*0130*/  BSYNC.RECONVERGENT B0 ;  /* 0x0000000000007941 */ /* 0x000fea0003800200 */
.L_x_0:
[----:B------:R-:W-:Y:S01]  /*0140*/  BSSY.RECONVERGENT B0, `(.L_x_2) ;  /* 0x0000007000007945 */ /* 0x000fe20003800200 */
[----:B------:R-:W-:-:S03]  /*0150*/  ISETP.GT.U32.AND P0, PT, R9, 0x1, PT ;  /* 0x000000010900780c */ /* 0x000fc60003f04070 */
[----:B------:R-:W-:Y:S10]  /*0160*/  @P6 BRA `(.L_x_3) ;  /* 0x0000000000106947 */ /* 0x000ff40003800000 */
[----:B------:R-:W2:Y:S04]  /*0170*/  LDG.E R0, desc[UR4][R4.64] ;  /* 0x0000000404007981 */ /* 0x000ea8000c1e1900 */
[----:B0-----:R-:W2:Y:S02]  /*0180*/  LDG.E R7, desc[UR4][R4.64+0x200] ;  /* 0x0002000404077981 */ /* 0x001ea4000c1e1900 */
[----:B--2---:R-:W-:-:S13]  /*0190*/  ISETP.GT.AND P6, PT, R0, R7, PT ;  /* 0x000000070000720c */ /* 0x004fda0003fc4270 */
[----:B------:R1:W-:Y:S02]  /*01a0*/  @P6 STG.E desc[UR4][R4.64], R7 ;  /* 0x0000000704006986 */ /* 0x0003e4000c101904 */
.L_x_3:
[----:B------:R-:W-:Y:S05]  /*01b0*/  BSYNC.RECONVERGENT B0 ;  /* 0x0000000000007941 */ /* 0x000fea0003800200 */
.L_x_2:
[----:B------:R-:W-:Y:S01]  /*01c0*/  BSSY.RECONVERGENT B0, `(.L_x_4) ;  /* 0x0000007000007945 */ /* 0x000fe20003800200 */
[----:B------:R-:W-:-:S03]  /*01d0*/  ISETP.NE.AND P6, PT, R9, RZ, PT ;  /* 0x000000ff0900720c */ /* 0x000fc60003fc5270 */
[----:B------:R-:W-:Y:S10]  /*01e0*/  @P5 BRA `(.L_x_5) ;  /* 0x0000000000105947 */ /* 0x000ff40003800000 */
[----:B------:R-:W2:Y:S04]  /*01f0*/  LDG.E R0, desc[UR4][R4.64] ;  /* 0x0000000404007981 */ /* 0x000ea8000c1e1900 */
[----:B01----:R-:W2:Y:S02]  /*0200*/  LDG.E R7, desc[UR4][R4.64+0x100] ;  /* 0x0001000404077981 */ /* 0x003ea4000c1e1900 */
[----:B--2---:R-:W-:-:S13]  /*0210*/  ISETP.GT.AND P5, PT, R0, R7, PT ;  /* 0x000000070000720c */ /* 0x004fda0003fa4270 */
[----:B------:R2:W-:Y:S02]  /*0220*/  @P5 STG.E desc[UR4][R4.64], R7 ;  /* 0x0000000704005986 */ /* 0x0005e4000c101904 */
.L_x_5:
[----:B------:R-:W-:Y:S05]  /*0230*/  BSYNC.RECONVERGENT B0 ;  /* 0x0000000000007941 */ /* 0x000fea0003800200 */
.L_x_4:
[----:B------:R-:W-:Y:S04]  /*0240*/  BSSY.RECONVERGENT B0, `(.L_x_6) ;  /* 0x0000006000007945 */ /* 0x000fe80003800200 */
[----:B------:R-:W-:Y:S05]  /*0250*/  @P4 BRA `(.L_x_7) ;  /* 0x0000000000104947 */ /* 0x000fea0003800000 */
[----:B------:R-:W3:Y:S04]  /*0260*/  LDG.E R0, desc[UR4][R4.64] ;  /* 0x0000000404007981 */ /* 0x000ee8000c1e1900 */
[----:B012---:R-:W3:Y:S02]  /*0270*/  LDG.E R7, desc[UR4][R4.64+0x80] ;  /* 0x0000800404077981 */ /* 0x007ee4000c1e1900 */
[----:B---3--:R-:W-:-:S13]  /*0280*/  ISETP.GT.AND P4, PT, R0, R7, PT ;  /* 0x000000070000720c */ /* 0x008fda0003f84270 */
[----:B------:R3:W-:Y:S02]  /*0290*/  @P4 STG.E desc[UR4][R4.64], R7 ;  /* 0x0000000704004986 */ /* 0x0007e4000c101904 */
.L_x_7:
[----:B------:R-:W-:Y:S05]  /*02a0*/  BSYNC.RECONVERGENT B0 ;  /* 0x0000000000007941 */ /* 0x000fea0003800200 */
.L_x_6:
[----:B------:R-:W-:Y:S04]  /*02b0*/  BSSY.RECONVERGENT B0, `(.L_x_8) ;  /* 0x0000006000007945 */ /* 0x000fe80003800200 */
[----:B------:R-:W-:Y:S05]  /*02c0*/  @P3 BRA `(.L_x_9) ;  /* 0x0000000000103947 */ /* 0x000fea0003800000 */
[----:B------:R-:W4:Y:S04]  /*02d0*/  LDG.E R0, desc[UR4][R4.64] ;  /* 0x0000000404007981 */ /* 0x000f28000c1e1900 */
[----:B0123--:R-:W4:Y:S02]  /*02e0*/  LDG.E R7, desc[UR4][R4.64+0x40] ;  /* 0x0000400404077981 */ /* 0x00ff24000c1e1900 */
[----:B----4-:R-:W-:-:S13]  /*02f0*/  ISETP.GT.AND P3, PT, R0, R7, PT ;  /* 0x000000070000720c */ /* 0x010fda0003f64270 */
[----:B------:R4:W-:Y:S02]  /*0300*/  @P3 STG.E desc[UR4][R4.64], R7 ;  /* 0x0000000704003986 */ /* 0x0009e4000c101904 */
.L_x_9:
[----:B------:R-:W-:Y:S05]  /*0310*/  BSYNC.RECONVERGENT B0 ;  /* 0x0000000000007941 */ /* 0x000fea0003800200 */
.L_x_8:
[----:B------:R-:W-:Y:S04]  /*0320*/  BSSY.RECONVERGENT B0, `(.L_x_10) ;  /* 0x0000006000007945 */ /* 0x000fe80003800200 */
[----:B------:R-:W-:Y:S05]  /*0330*/  @P2 BRA `(.L_x_11) ;  /* 0x0000000000102947 */ /* 0x000fea0003800000 */
[----:B------:R-:W5:Y:S04]  /*0340*/  LDG.E R0, desc[UR4][R4.64] ;  /* 0x0000000404007981 */ /* 0x000f68000c1e1900 */
[----:B01234-:R-:W5:Y:S02]  /*0350*/  LDG.E R7, desc[UR4][R4.64+0x20] ;  /* 0x0000200404077981 */ /* 0x01ff64000c1e1900 */
[----:B-----5:R-:W-:-:S13]  /*0360*/  ISETP.GT.AND P2, PT, R0, R7, PT ;  /* 0x000000070000720c */ /* 0x020fda0003f44270 */
[----:B------:R0:W-:Y:S02]  /*0370*/  @P2 STG.E desc[UR4][R4.64], R7 ;  /* 0x0000000704002986 */ /* 0x0001e4000c101904 */
.L_x_11:
[----:B------:R-:W-:Y:S05]  /*0380*/  BSYNC.RECONVERGENT B0 ;  /* 0x0000000000007941 */ /* 0x000fea0003800200 */
.L_x_10:
[----:B------:R-:W-:Y:S04]  /*0390*/  BSSY.RECONVERGENT B0, `(.L_x_12) ;  /* 0x0000006000007945 */ /* 0x000fe80003800200 */
[----:B------:R-:W-:Y:S05]  /*03a0*/  @P1 BRA `(.L_x_13) ;  /* 0x0000000000101947 */ /* 0x000fea0003800000 */
[----:B------:R-:W5:Y:S04]  /*03b0*/  LDG.E R0, desc[UR4][R4.64] ;  /* 0x0000000404007981 */ /* 0x000f68000c1e1900 */
[----:B01234-:R-:W5:Y:S02]  /*03c0*/  LDG.E R7, desc[UR4][R4.64+0x10] ;  /* 0x0000100404077981 */ /* 0x01ff64000c1e1900 */
[----:B-----5:R-:W-:-:S13]  /*03d0*/  ISETP.GT.AND P1, PT, R0, R7, PT ;  /* 0x000000070000720c */ /* 0x020fda0003f24270 */
[----:B------:R0:W-:Y:S02]  /*03e0*/  @P1 STG.E desc[UR4][R4.64], R7 ;  /* 0x0000000704001986 */ /* 0x0001e4000c101904 */
.L_x_13:
[----:B------:R-:W-:Y:S05]  /*03f0*/  BSYNC.RECONVERGENT B0 ;  /* 0x0000000000007941 */ /* 0x000fea0003800200 */
.L_x_12:
[----:B------:R-:W-:Y:S04]  /*0400*/  BSSY.RECONVERGENT B0, `(.L_x_14) ;  /* 0x0000006000007945 */ /* 0x000fe80003800200 */
[----:B------:R-:W-:Y:S05]  /*0410*/  @P0 BRA `(.L_x_15) ;  /* 0x0000000000100947 */ /* 0x000fea0003800000 */
[----:B------:R-:W5:Y:S04]  /*0420*/  LDG.E R0, desc[UR4][R4.64] ;  /* 0x0000000404007981 */ /* 0x000f68000c1e1900 */
[----:B01234-:R-:W5:Y:S02]  /*0430*/  LDG.E R7, desc[UR4][R4.64+0x8] ;  /* 0x0000080404077981 */ /* 0x01ff64000c1e1900 */
[----:B-----5:R-:W-:-:S13]  /*0440*/  ISETP.GT.AND P0, PT, R0, R7, PT ;  /* 0x000000070000720c */ /* 0x020fda0003f04270 */
[----:B------:R0:W-:Y:S02]  /*0450*/  @P0 STG.E desc[UR4][R4.64], R7 ;  /* 0x0000000704000986 */ /* 0x0001e4000c101904 */
.L_x_15:
[----:B------:R-:W-:Y:S05]  /*0460*/  BSYNC.RECONVERGENT B0 ;  /* 0x0000000000007941 */ /* 0x000fea0003800200 */
.L_x_14:
[----:B------:R-:W-:Y:S04]  /*0470*/  BSSY.RECONVERGENT B0, `(.L_x_16) ;  /* 0x0000007000007945 */ /* 0x000fe80003800200 */
[----:B------:R-:W-:Y:S05]  /*0480*/  @P6 BRA `(.L_x_17) ;  /* 0x0000000000146947 */ /* 0x000fea0003800000 */
[----:B01234-:R-:W0:Y:S01]  /*0490*/  LDC.64 R6, c[0x0][0x380] ;  /* 0x0000e000ff067b82 */ /* 0x01fe220000000a00 */
[----:B------:R-:W2:Y:S04]  /*04a0*/  LDG.E R0, desc[UR4][R4.64] ;  /* 0x0000000404007981 */ /* 0x000ea8000c1e1900 */
[----:B0-----:R-:W2:Y:S02]  /*04b0*/  LDG.E R7, desc[UR4][R6.64+0x4] ;  /* 0x0000040406077981 */ /* 0x001ea4000c1e1900 */
[----:B--2---:R-:W-:-:S13]  /*04c0*/  ISETP.GT.AND P0, PT, R0, R7, PT ;  /* 0x000000070000720c */ /* 0x004fda0003f04270 */
[----:B------:R0:W-:Y:S02]  /*04d0*/  @P0 STG.E desc[UR4][R4.64], R7 ;  /* 0x0000000704000986 */ /* 0x0001e4000c101904 */
.L_x_17:
[----:B------:R-:W-:Y:S05]  /*04e0*/  BSYNC.RECONVERGENT B0 ;  /* 0x0000000000007941 */ /* 0x000fea0003800200 */
.L_x_16:
[----:B------:R-:W5:Y:S01]  /*04f0*/  LDG.E R3, desc[UR4][R2.64] ;  /* 0x0000000402037981 */ /* 0x000f62000c1e1900 */
[----:B01234-:R-:W5:Y:S03]  /*0500*/  LDC.64 R4, c[0x0][0x388] ;  /* 0x0000e200ff047b82 */ /* 0x01ff660000000a00 */
[----:B-----5:R-:W-:Y:S01]  /*0510*/  STG.E desc[UR4][R4.64], R3 ;  /* 0x0000000304007986 */ /* 0x020fe2000c101904 */
[----:B------:R-:W-:Y:S05]  /*0520*/  EXIT ;  /* 0x000000000000794d */ /* 0x000fea0003800000 */
.L_x_18:
[----:B------:R-:W-:-:S00]  /*0530*/  BRA `(.L_x_18) ;  /* 0xfffffffc00fc7947 */ /* 0x000fc0000383ffff */
[----:B------:R-:W-:-:S00]  /*0540*/  NOP ;  /* 0x0000000000007918 */ /* 0x000fc00000000000 */
        /* <DEDUP_REMOVED lines=11> */
.L_x_19:


//--------------------- .nv.shared.reserved.0     --------------------------
	.section	.nv.shared.reserved.0,"aw",@nobits
	.weak		__nv_reservedSMEM_offset_0_alias
	.size		__nv_reservedSMEM_offset_0_alias, 0, 64
	.other		__nv_reservedSMEM_offset_0_alias,@"STO_CUDA_RESERVED_SHARED STV_DEFAULT"
__nv_reservedSMEM_offset_0_alias:
	.zero		0
	.zero		64


//--------------------- .nv.constant0._Z10minElementPiS_ --------------------------
	.section	.nv.constant0._Z10minElementPiS_,"a",@progbits
	.sectionflags	@""
	.align	4
.nv.constant0._Z10minElementPiS_:
	.zero		912


//--------------------- SYMBOLS --------------------------

	.type		.nv.reservedSmem.offset0,@object
	.size		.nv.reservedSmem.offset0,0x4
